//
// Generated by NVIDIA NVVM Compiler
//
// Compiler Build ID: CL-36424714
// Cuda compilation tools, release 13.0, V13.0.88
// Based on NVVM 20.0.0
//

.version 9.0
.target sm_100
.address_size 64

	// .globl	_Z14dynamicReversePii
// _ZZ14dynamicReversePiiE1s has been demoted

.visible .entry _Z14dynamicReversePii(
	.param .u64 .ptr .align 1 _Z14dynamicReversePii_param_0,
	.param .u32 _Z14dynamicReversePii_param_1
)
{
	.reg .b32 	%r<32>;
	.reg .b64 	%rd<5>;
	// demoted variable
	.shared .align 4 .b8 _ZZ14dynamicReversePiiE1s[20480];
	ld.param.u64 	%rd1, [_Z14dynamicReversePii_param_0];
	ld.param.u32 	%r1, [_Z14dynamicReversePii_param_1];
	cvta.to.global.u64 	%rd2, %rd1;
	mov.u32 	%r2, %tid.x;
	not.b32 	%r3, %r2;
	add.s32 	%r4, %r1, %r3;
	mul.wide.u32 	%rd3, %r2, 4;
	add.s64 	%rd4, %rd2, %rd3;
	shl.b32 	%r5, %r4, 2;
	mov.u32 	%r6, _ZZ14dynamicReversePiiE1s;
	add.s32 	%r7, %r6, %r5;
	shl.b32 	%r8, %r2, 2;
	add.s32 	%r9, %r6, %r8;
	ld.global.u32 	%r10, [%rd4];
	st.shared.u32 	[%r9], %r10;
	bar.sync 	0;
	ld.shared.u32 	%r11, [%r7];
	st.global.u32 	[%rd4], %r11;
	st.shared.u32 	[%r9], %r11;
	bar.sync 	0;
	ld.shared.u32 	%r12, [%r7];
	st.global.u32 	[%rd4], %r12;
	st.shared.u32 	[%r9], %r12;
	bar.sync 	0;
	ld.shared.u32 	%r13, [%r7];
	st.global.u32 	[%rd4], %r13;
	st.shared.u32 	[%r9], %r13;
	bar.sync 	0;
	ld.shared.u32 	%r14, [%r7];
	st.global.u32 	[%rd4], %r14;
	st.shared.u32 	[%r9], %r14;
	bar.sync 	0;
	ld.shared.u32 	%r15, [%r7];
	st.global.u32 	[%rd4], %r15;
	st.shared.u32 	[%r9], %r15;
	bar.sync 	0;
	ld.shared.u32 	%r16, [%r7];
	st.global.u32 	[%rd4], %r16;
	st.shared.u32 	[%r9], %r16;
	bar.sync 	0;
	ld.shared.u32 	%r17, [%r7];
	st.global.u32 	[%rd4], %r17;
	st.shared.u32 	[%r9], %r17;
	bar.sync 	0;
	ld.shared.u32 	%r18, [%r7];
	st.global.u32 	[%rd4], %r18;
	st.shared.u32 	[%r9], %r18;
	bar.sync 	0;
	ld.shared.u32 	%r19, [%r7];
	st.global.u32 	[%rd4], %r19;
	st.shared.u32 	[%r9], %r19;
	bar.sync 	0;
	ld.shared.u32 	%r20, [%r7];
	st.global.u32 	[%rd4], %r20;
	st.shared.u32 	[%r9], %r20;
	bar.sync 	0;
	ld.shared.u32 	%r21, [%r7];
	st.global.u32 	[%rd4], %r21;
	st.shared.u32 	[%r9], %r21;
	bar.sync 	0;
	ld.shared.u32 	%r22, [%r7];
	st.global.u32 	[%rd4], %r22;
	st.shared.u32 	[%r9], %r22;
	bar.sync 	0;
	ld.shared.u32 	%r23, [%r7];
	st.global.u32 	[%rd4], %r23;
	st.shared.u32 	[%r9], %r23;
	bar.sync 	0;
	ld.shared.u32 	%r24, [%r7];
	st.global.u32 	[%rd4], %r24;
	st.shared.u32 	[%r9], %r24;
	bar.sync 	0;
	ld.shared.u32 	%r25, [%r7];
	st.global.u32 	[%rd4], %r25;
	st.shared.u32 	[%r9], %r25;
	bar.sync 	0;
	ld.shared.u32 	%r26, [%r7];
	st.global.u32 	[%rd4], %r26;
	st.shared.u32 	[%r9], %r26;
	bar.sync 	0;
	ld.shared.u32 	%r27, [%r7];
	st.global.u32 	[%rd4], %r27;
	st.shared.u32 	[%r9], %r27;
	bar.sync 	0;
	ld.shared.u32 	%r28, [%r7];
	st.global.u32 	[%rd4], %r28;
	st.shared.u32 	[%r9], %r28;
	bar.sync 	0;
	ld.shared.u32 	%r29, [%r7];
	st.global.u32 	[%rd4], %r29;
	st.shared.u32 	[%r9], %r29;
	bar.sync 	0;
	ld.shared.u32 	%r30, [%r7];
	st.global.u32 	[%rd4], %r30;
	st.shared.u32 	[%r9], %r30;
	bar.sync 	0;
	ld.shared.u32 	%r31, [%r7];
	st.global.u32 	[%rd4], %r31;
	ret;

}
	// .globl	_Z14dynamicReversePiiS_
.visible .entry _Z14dynamicReversePiiS_(
	.param .u64 .ptr .align 1 _Z14dynamicReversePiiS__param_0,
	.param .u32 _Z14dynamicReversePiiS__param_1,
	.param .u64 .ptr .align 1 _Z14dynamicReversePiiS__param_2
)
{
	.reg .b32 	%r<27>;
	.reg .b64 	%rd<10>;

	ld.param.u64 	%rd1, [_Z14dynamicReversePiiS__param_0];
	ld.param.u32 	%r1, [_Z14dynamicReversePiiS__param_1];
	ld.param.u64 	%rd2, [_Z14dynamicReversePiiS__param_2];
	cvta.to.global.u64 	%rd3, %rd2;
	cvta.to.global.u64 	%rd4, %rd1;
	mov.u32 	%r2, %tid.x;
	not.b32 	%r3, %r2;
	add.s32 	%r4, %r1, %r3;
	mul.wide.u32 	%rd5, %r2, 4;
	add.s64 	%rd6, %rd4, %rd5;
	add.s64 	%rd7, %rd3, %rd5;
	mul.wide.s32 	%rd8, %r4, 4;
	add.s64 	%rd9, %rd3, %rd8;
	ld.global.u32 	%r5, [%rd6];
	st.global.u32 	[%rd7], %r5;
	bar.sync 	0;
	ld.global.u32 	%r6, [%rd9];
	st.global.u32 	[%rd6], %r6;
	st.global.u32 	[%rd7], %r6;
	bar.sync 	0;
	ld.global.u32 	%r7, [%rd9];
	st.global.u32 	[%rd6], %r7;
	st.global.u32 	[%rd7], %r7;
	bar.sync 	0;
	ld.global.u32 	%r8, [%rd9];
	st.global.u32 	[%rd6], %r8;
	st.global.u32 	[%rd7], %r8;
	bar.sync 	0;
	ld.global.u32 	%r9, [%rd9];
	st.global.u32 	[%rd6], %r9;
	st.global.u32 	[%rd7], %r9;
	bar.sync 	0;
	ld.global.u32 	%r10, [%rd9];
	st.global.u32 	[%rd6], %r10;
	st.global.u32 	[%rd7], %r10;
	bar.sync 	0;
	ld.global.u32 	%r11, [%rd9];
	st.global.u32 	[%rd6], %r11;
	st.global.u32 	[%rd7], %r11;
	bar.sync 	0;
	ld.global.u32 	%r12, [%rd9];
	st.global.u32 	[%rd6], %r12;
	st.global.u32 	[%rd7], %r12;
	bar.sync 	0;
	ld.global.u32 	%r13, [%rd9];
	st.global.u32 	[%rd6], %r13;
	st.global.u32 	[%rd7], %r13;
	bar.sync 	0;
	ld.global.u32 	%r14, [%rd9];
	st.global.u32 	[%rd6], %r14;
	st.global.u32 	[%rd7], %r14;
	bar.sync 	0;
	ld.global.u32 	%r15, [%rd9];
	st.global.u32 	[%rd6], %r15;
	st.global.u32 	[%rd7], %r15;
	bar.sync 	0;
	ld.global.u32 	%r16, [%rd9];
	st.global.u32 	[%rd6], %r16;
	st.global.u32 	[%rd7], %r16;
	bar.sync 	0;
	ld.global.u32 	%r17, [%rd9];
	st.global.u32 	[%rd6], %r17;
	st.global.u32 	[%rd7], %r17;
	bar.sync 	0;
	ld.global.u32 	%r18, [%rd9];
	st.global.u32 	[%rd6], %r18;
	st.global.u32 	[%rd7], %r18;
	bar.sync 	0;
	ld.global.u32 	%r19, [%rd9];
	st.global.u32 	[%rd6], %r19;
	st.global.u32 	[%rd7], %r19;
	bar.sync 	0;
	ld.global.u32 	%r20, [%rd9];
	st.global.u32 	[%rd6], %r20;
	st.global.u32 	[%rd7], %r20;
	bar.sync 	0;
	ld.global.u32 	%r21, [%rd9];
	st.global.u32 	[%rd6], %r21;
	st.global.u32 	[%rd7], %r21;
	bar.sync 	0;
	ld.global.u32 	%r22, [%rd9];
	st.global.u32 	[%rd6], %r22;
	st.global.u32 	[%rd7], %r22;
	bar.sync 	0;
	ld.global.u32 	%r23, [%rd9];
	st.global.u32 	[%rd6], %r23;
	st.global.u32 	[%rd7], %r23;
	bar.sync 	0;
	ld.global.u32 	%r24, [%rd9];
	st.global.u32 	[%rd6], %r24;
	st.global.u32 	[%rd7], %r24;
	bar.sync 	0;
	ld.global.u32 	%r25, [%rd9];
	st.global.u32 	[%rd6], %r25;
	st.global.u32 	[%rd7], %r25;
	bar.sync 	0;
	ld.global.u32 	%r26, [%rd9];
	st.global.u32 	[%rd6], %r26;
	ret;

}


// ===== COMPILED SASS (sm_100) =====

	.target	sm_100

	.elftype	@"ET_EXEC"


//--------------------- .note.nv.tkinfo           --------------------------
	.section	.note.nv.tkinfo,"",@"SHT_NOTE"
	.sectionflags	@"SHF_NOTE_NV_TKINFO"
	.tkinfo
        /*0018*/ 	.word	0x00000002
        /*0030*/ 	.string	""
        /*0030*/ 	.string	"ptxas"
        /*0030*/ 	.string	"Cuda compilation tools, release 13.0, V13.0.88"
        /*0030*/ 	.string	"Build cuda_13.0.r13.0/compiler.36424714_0"
        /*0030*/ 	.string	"-arch sm_100 -m 64 "



//--------------------- .note.nv.cuinfo           --------------------------
	.section	.note.nv.cuinfo,"",@"SHT_NOTE"
	.sectionflags	@"SHF_NOTE_NV_CUINFO"
        /*0018*/ 	.short	0x0002
        /*001a*/ 	.short	0x0064
        /*001c*/ 	.short	0x0082
	.zero		2


//--------------------- .nv.info                  --------------------------
	.section	.nv.info,"",@"SHT_CUDA_INFO"
	.align	4


	//----- nvinfo : EIATTR_REGCOUNT
	.align		4
        /*0000*/ 	.byte	0x04, 0x2f
        /*0002*/ 	.short	(.L_1 - .L_0)
	.align		4
.L_0:
        /*0004*/ 	.word	index@(_Z14dynamicReversePii)
        /*0008*/ 	.word	0x0000000e


	//----- nvinfo : EIATTR_FRAME_SIZE
	.align		4
.L_1:
        /*000c*/ 	.byte	0x04, 0x11
        /*000e*/ 	.short	(.L_3 - .L_2)
	.align		4
.L_2:
        /*0010*/ 	.word	index@(_Z14dynamicReversePii)
        /*0014*/ 	.word	0x00000000


	//----- nvinfo : EIATTR_REGCOUNT
	.align		4
.L_3:
        /*0018*/ 	.byte	0x04, 0x2f
        /*001a*/ 	.short	(.L_5 - .L_4)
	.align		4
.L_4:
        /*001c*/ 	.word	index@(_Z14dynamicReversePiiS_)
        /*0020*/ 	.word	0x00000012


	//----- nvinfo : EIATTR_FRAME_SIZE
	.align		4
.L_5:
        /*0024*/ 	.byte	0x04, 0x11
        /*0026*/ 	.short	(.L_7 - .L_6)
	.align		4
.L_6:
        /*0028*/ 	.word	index@(_Z14dynamicReversePiiS_)
        /*002c*/ 	.word	0x00000000


	//----- nvinfo : EIATTR_MIN_STACK_SIZE
	.align		4
.L_7:
        /*0030*/ 	.byte	0x04, 0x12
        /*0032*/ 	.short	(.L_9 - .L_8)
	.align		4
.L_8:
        /*0034*/ 	.word	index@(_Z14dynamicReversePiiS_)
        /*0038*/ 	.word	0x00000000


	//----- nvinfo : EIATTR_MIN_STACK_SIZE
	.align		4
.L_9:
        /*003c*/ 	.byte	0x04, 0x12
        /*003e*/ 	.short	(.L_11 - .L_10)
	.align		4
.L_10:
        /*0040*/ 	.word	index@(_Z14dynamicReversePii)
        /*0044*/ 	.word	0x00000000
.L_11:


//--------------------- .nv.compat                --------------------------
	.section	.nv.compat,"",@"SHT_CUDA_COMPAT_INFO"
	.align	4
        /*0000*/ 	.byte	0x02, 0x09, 0x00, 0x00, 0x02, 0x02, 0x01, 0x00, 0x02, 0x05, 0x05, 0x00, 0x03, 0x07, 0x01, 0x01
        /*0010*/ 	.byte	0x02, 0x03, 0x00, 0x00, 0x02, 0x06, 0x01, 0x00, 0x04, 0x0b, 0x08, 0x00, 0x09, 0x00, 0x00, 0x00
        /*0020*/ 	.byte	0x00, 0x00, 0x00, 0x00


//--------------------- .nv.info._Z14dynamicReversePiiS_ --------------------------
	.section	.nv.info._Z14dynamicReversePiiS_,"",@"SHT_CUDA_INFO"
	.sectionflags	@""
	.align	4


	//----- nvinfo : EIATTR_CUDA_API_VERSION
	.align		4
        /*0000*/ 	.byte	0x04, 0x37
        /*0002*/ 	.short	(.L_13 - .L_12)
.L_12:
        /*0004*/ 	.word	0x00000082


	//----- nvinfo : EIATTR_KPARAM_INFO
	.align		4
.L_13:
        /*0008*/ 	.byte	0x04, 0x17
        /*000a*/ 	.short	(.L_15 - .L_14)
.L_14:
        /*000c*/ 	.word	0x00000000
        /*0010*/ 	.short	0x0002
        /*0012*/ 	.short	0x0010
        /*0014*/ 	.byte	0x00, 0xf5, 0x21, 0x00


	//----- nvinfo : EIATTR_KPARAM_INFO
	.align		4
.L_15:
        /*0018*/ 	.byte	0x04, 0x17
        /*001a*/ 	.short	(.L_17 - .L_16)
.L_16:
        /*001c*/ 	.word	0x00000000
        /*0020*/ 	.short	0x0001
        /*0022*/ 	.short	0x0008
        /*0024*/ 	.byte	0x00, 0xf0, 0x11, 0x00


	//----- nvinfo : EIATTR_KPARAM_INFO
	.align		4
.L_17:
        /*0028*/ 	.byte	0x04, 0x17
        /*002a*/ 	.short	(.L_19 - .L_18)
.L_18:
        /*002c*/ 	.word	0x00000000
        /*0030*/ 	.short	0x0000
        /*0032*/ 	.short	0x0000
        /*0034*/ 	.byte	0x00, 0xf5, 0x21, 0x00


	//----- nvinfo : EIATTR_SPARSE_MMA_MASK
	.align		4
.L_19:
        /*0038*/ 	.byte	0x03, 0x50
        /*003a*/ 	.short	0x0000


	//----- nvinfo : EIATTR_MAXREG_COUNT
	.align		4
        /*003c*/ 	.byte	0x03, 0x1b
        /*003e*/ 	.short	0x00ff


	//----- nvinfo : EIATTR_NUM_BARRIERS
	.align		4
        /*0040*/ 	.byte	0x02, 0x4c
        /*0042*/ 	.byte	0x01
	.zero		1


	//----- nvinfo : EIATTR_MERCURY_ISA_VERSION
	.align		4
        /*0044*/ 	.byte	0x03, 0x5f
        /*0046*/ 	.short	0x0101


	//----- nvinfo : EIATTR_VRC_CTA_INIT_COUNT
	.align		4
        /*0048*/ 	.byte	0x02, 0x4a
	.zero		1
	.zero		1


	//----- nvinfo : EIATTR_EXIT_INSTR_OFFSETS
	.align		4
        /*004c*/ 	.byte	0x04, 0x1c
        /*004e*/ 	.short	(.L_21 - .L_20)


	//   ....[0]....
.L_20:
        /*0050*/ 	.word	0x00000600


	//----- nvinfo : EIATTR_CBANK_PARAM_SIZE
	.align		4
.L_21:
        /*0054*/ 	.byte	0x03, 0x19
        /*0056*/ 	.short	0x0018


	//----- nvinfo : EIATTR_PARAM_CBANK
	.align		4
        /*0058*/ 	.byte	0x04, 0x0a
        /*005a*/ 	.short	(.L_23 - .L_22)
	.align		4
.L_22:
        /*005c*/ 	.word	index@(.nv.constant0._Z14dynamicReversePiiS_)
        /*0060*/ 	.short	0x0380
        /*0062*/ 	.short	0x0018


	//----- nvinfo : EIATTR_SW_WAR
	.align		4
.L_23:
        /*0064*/ 	.byte	0x04, 0x36
        /*0066*/ 	.short	(.L_25 - .L_24)
.L_24:
        /*0068*/ 	.word	0x00000008
.L_25:


//--------------------- .nv.info._Z14dynamicReversePii --------------------------
	.section	.nv.info._Z14dynamicReversePii,"",@"SHT_CUDA_INFO"
	.sectionflags	@""
	.align	4


	//----- nvinfo : EIATTR_CUDA_API_VERSION
	.align		4
        /*0000*/ 	.byte	0x04, 0x37
        /*0002*/ 	.short	(.L_27 - .L_26)
.L_26:
        /*0004*/ 	.word	0x00000082


	//----- nvinfo : EIATTR_KPARAM_INFO
	.align		4
.L_27:
        /*0008*/ 	.byte	0x04, 0x17
        /*000a*/ 	.short	(.L_29 - .L_28)
.L_28:
        /*000c*/ 	.word	0x00000000
        /*0010*/ 	.short	0x0001
        /*0012*/ 	.short	0x0008
        /*0014*/ 	.byte	0x00, 0xf0, 0x11, 0x00


	//----- nvinfo : EIATTR_KPARAM_INFO
	.align		4
.L_29:
        /*0018*/ 	.byte	0x04, 0x17
        /*001a*/ 	.short	(.L_31 - .L_30)
.L_30:
        /*001c*/ 	.word	0x00000000
        /*0020*/ 	.short	0x0000
        /*0022*/ 	.short	0x0000
        /*0024*/ 	.byte	0x00, 0xf5, 0x21, 0x00


	//----- nvinfo : EIATTR_SPARSE_MMA_MASK
	.align		4
.L_31:
        /*0028*/ 	.byte	0x03, 0x50
        /*002a*/ 	.short	0x0000


	//----- nvinfo : EIATTR_MAXREG_COUNT
	.align		4
        /*002c*/ 	.byte	0x03, 0x1b
        /*002e*/ 	.short	0x00ff


	//----- nvinfo : EIATTR_NUM_BARRIERS
	.align		4
        /*0030*/ 	.byte	0x02, 0x4c
        /*0032*/ 	.byte	0x01
	.zero		1


	//----- nvinfo : EIATTR_MERCURY_ISA_VERSION
	.align		4
        /*0034*/ 	.byte	0x03, 0x5f
        /*0036*/ 	.short	0x0101


	//----- nvinfo : EIATTR_VRC_CTA_INIT_COUNT
	.align		4
        /*0038*/ 	.byte	0x02, 0x4a
	.zero		1
	.zero		1


	//----- nvinfo : EIATTR_EXIT_INSTR_OFFSETS
	.align		4
        /*003c*/ 	.byte	0x04, 0x1c
        /*003e*/ 	.short	(.L_33 - .L_32)


	//   ....[0]....
.L_32:
        /*0040*/ 	.word	0x00000620


	//----- nvinfo : EIATTR_CBANK_PARAM_SIZE
	.align		4
.L_33:
        /*0044*/ 	.byte	0x03, 0x19
        /*0046*/ 	.short	0x000c


	//----- nvinfo : EIATTR_PARAM_CBANK
	.align		4
        /*0048*/ 	.byte	0x04, 0x0a
        /*004a*/ 	.short	(.L_35 - .L_34)
	.align		4
.L_34:
        /*004c*/ 	.word	index@(.nv.constant0._Z14dynamicReversePii)
        /*0050*/ 	.short	0x0380
        /*0052*/ 	.short	0x000c


	//----- nvinfo : EIATTR_SW_WAR
	.align		4
.L_35:
        /*0054*/ 	.byte	0x04, 0x36
        /*0056*/ 	.short	(.L_37 - .L_36)
.L_36:
        /*0058*/ 	.word	0x00000008
.L_37:


//--------------------- .nv.callgraph             --------------------------
	.section	.nv.callgraph,"",@"SHT_CUDA_CALLGRAPH"
	.align	4
	.sectionentsize	8
	.align		4
        /*0000*/ 	.word	0x00000000
	.align		4
        /*0004*/ 	.word	0xffffffff
	.align		4
        /*0008*/ 	.word	0x00000000
	.align		4
        /*000c*/ 	.word	0xfffffffe
	.align		4
        /*0010*/ 	.word	0x00000000
	.align		4
        /*0014*/ 	.word	0xfffffffd
	.align		4
        /*0018*/ 	.word	0x00000000
	.align		4
        /*001c*/ 	.word	0xfffffffc


//--------------------- .text._Z14dynamicReversePiiS_ --------------------------
	.section	.text._Z14dynamicReversePiiS_,"ax",@progbits
	.align	128
        .global         _Z14dynamicReversePiiS_
        .type           _Z14dynamicReversePiiS_,@function
        .size           _Z14dynamicReversePiiS_,(.L_x_2 - _Z14dynamicReversePiiS_)
        .other          _Z14dynamicReversePiiS_,@"STO_CUDA_ENTRY STV_DEFAULT"
_Z14dynamicReversePiiS_:
.text._Z14dynamicReversePiiS_:
[----:B------:R-:W-:Y:S01]  /*0000*/  LDC R1, c[0x0][0x37c] ;  /* 0x0000df00ff017b82 */ /* 0x000fe20000000800 */
[----:B------:R-:W0:Y:S07]  /*0010*/  S2R R5, SR_TID.X ;  /* 0x0000000000057919 */ /* 0x000e2e0000002100 */
[----:B------:R-:W0:Y:S01]  /*0020*/  LDC.64 R2, c[0x0][0x380] ;  /* 0x0000e000ff027b82 */ /* 0x000e220000000a00 */
[----:B------:R-:W1:Y:S01]  /*0030*/  LDCU.64 UR4, c[0x0][0x358] ;  /* 0x00006b00ff0477ac */ /* 0x000e620008000a00 */
[----:B------:R-:W2:Y:S06]  /*0040*/  LDCU UR6, c[0x0][0x388] ;  /* 0x00007100ff0677ac */ /* 0x000eac0008000800 */
[----:B------:R-:W3:Y:S01]  /*0050*/  LDC.64 R6, c[0x0][0x390] ;  /* 0x0000e400ff067b82 */ /* 0x000ee20000000a00 */
[----:B0-----:R-:W-:-:S05]  /*0060*/  IMAD.WIDE.U32 R2, R5, 0x4, R2 ;  /* 0x0000000405027825 */ /* 0x001fca00078e0002 */
[----:B-1----:R-:W4:Y:S01]  /*0070*/  LDG.E R11, desc[UR4][R2.64] ;  /* 0x00000004020b7981 */ /* 0x002f22000c1e1900 */
[----:B------:R-:W-:Y:S01]  /*0080*/  LOP3.LUT R0, RZ, R5, RZ, 0x33, !PT ;  /* 0x00000005ff007212 */ /* 0x000fe200078e33ff */
[----:B---3--:R-:W-:-:S03]  /*0090*/  IMAD.WIDE.U32 R4, R5, 0x4, R6 ;  /* 0x0000000405047825 */ /* 0x008fc600078e0006 */
[----:B--2---:R-:W-:-:S05]  /*00a0*/  IADD3 R9, PT, PT, R0, UR6, RZ ;  /* 0x0000000600097c10 */ /* 0x004fca000fffe0ff */
[----:B------:R-:W-:Y:S01]  /*00b0*/  IMAD.WIDE R6, R9, 0x4, R6 ;  /* 0x0000000409067825 */ /* 0x000fe200078e0206 */
[----:B----4-:R0:W-:Y:S01]  /*00c0*/  STG.E desc[UR4][R4.64], R11 ;  /* 0x0000000b04007986 */ /* 0x0101e2000c101904 */
[----:B------:R-:W-:Y:S06]  /*00d0*/  BAR.SYNC.DEFER_BLOCKING 0x0 ;  /* 0x0000000000007b1d */ /* 0x000fec0000010000 */
[----:B------:R-:W2:Y:S04]  /*00e0*/  LDG.E R9, desc[UR4][R6.64] ;  /* 0x0000000406097981 */ /* 0x000ea8000c1e1900 */
[----:B--2---:R-:W-:Y:S04]  /*00f0*/  STG.E desc[UR4][R2.64], R9 ;  /* 0x0000000902007986 */ /* 0x004fe8000c101904 */
[----:B------:R1:W-:Y:S01]  /*0100*/  STG.E desc[UR4][R4.64], R9 ;  /* 0x0000000904007986 */ /* 0x0003e2000c101904 */
[----:B------:R-:W-:Y:S06]  /*0110*/  BAR.SYNC.DEFER_BLOCKING 0x0 ;  /* 0x0000000000007b1d */ /* 0x000fec0000010000 */
[----:B------:R-:W2:Y:S04]  /*0120*/  LDG.E R13, desc[UR4][R6.64] ;  /* 0x00000004060d7981 */ /* 0x000ea8000c1e1900 */
[----:B--2---:R-:W-:Y:S04]  /*0130*/  STG.E desc[UR4][R2.64], R13 ;  /* 0x0000000d02007986 */ /* 0x004fe8000c101904 */
[----:B------:R2:W-:Y:S01]  /*0140*/  STG.E desc[UR4][R4.64], R13 ;  /* 0x0000000d04007986 */ /* 0x0005e2000c101904 */
[----:B------:R-:W-:Y:S06]  /*0150*/  BAR.SYNC.DEFER_BLOCKING 0x0 ;  /* 0x0000000000007b1d */ /* 0x000fec0000010000 */
[----:B------:R-:W3:Y:S04]  /*0160*/  LDG.E R15, desc[UR4][R6.64] ;  /* 0x00000004060f7981 */ /* 0x000ee8000c1e1900 */
[----:B---3--:R-:W-:Y:S04]  /*0170*/  STG.E desc[UR4][R2.64], R15 ;  /* 0x0000000f02007986 */ /* 0x008fe8000c101904 */
[----:B------:R3:W-:Y:S01]  /*0180*/  STG.E desc[UR4][R4.64], R15 ;  /* 0x0000000f04007986 */ /* 0x0007e2000c101904 */
[----:B------:R-:W-:Y:S06]  /*0190*/  BAR.SYNC.DEFER_BLOCKING 0x0 ;  /* 0x0000000000007b1d */ /* 0x000fec0000010000 */
[----:B0-----:R-:W4:Y:S04]  /*01a0*/  LDG.E R11, desc[UR4][R6.64] ;  /* 0x00000004060b7981 */ /* 0x001f28000c1e1900 */
[----:B----4-:R-:W-:Y:S04]  /*01b0*/  STG.E desc[UR4][R2.64], R11 ;  /* 0x0000000b02007986 */ /* 0x010fe8000c101904 */
[----:B------:R0:W-:Y:S01]  /*01c0*/  STG.E desc[UR4][R4.64], R11 ;  /* 0x0000000b04007986 */ /* 0x0001e2000c101904 */
[----:B------:R-:W-:Y:S06]  /*01d0*/  BAR.SYNC.DEFER_BLOCKING 0x0 ;  /* 0x0000000000007b1d */ /* 0x000fec0000010000 */
[----:B-1----:R-:W4:Y:S04]  /*01e0*/  LDG.E R9, desc[UR4][R6.64] ;  /* 0x0000000406097981 */ /* 0x002f28000c1e1900 */
[----:B----4-:R-:W-:Y:S04]  /*01f0*/  STG.E desc[UR4][R2.64], R9 ;  /* 0x0000000902007986 */ /* 0x010fe8000c101904 */
[----:B------:R1:W-:Y:S01]  /*0200*/  STG.E desc[UR4][R4.64], R9 ;  /* 0x0000000904007986 */ /* 0x0003e2000c101904 */
[----:B------:R-:W-:Y:S06]  /*0210*/  BAR.SYNC.DEFER_BLOCKING 0x0 ;  /* 0x0000000000007b1d */ /* 0x000fec0000010000 */
[----:B--2---:R-:W2:Y:S04]  /*0220*/  LDG.E R13, desc[UR4][R6.64] ;  /* 0x00000004060d7981 */ /* 0x004ea8000c1e1900 */
[----:B--2---:R-:W-:Y:S04]  /*0230*/  STG.E desc[UR4][R2.64], R13 ;  /* 0x0000000d02007986 */ /* 0x004fe8000c101904 */
[----:B------:R2:W-:Y:S01]  /*0240*/  STG.E desc[UR4][R4.64], R13 ;  /* 0x0000000d04007986 */ /* 0x0005e2000c101904 */
[----:B------:R-:W-:Y:S06]  /*0250*/  BAR.SYNC.DEFER_BLOCKING 0x0 ;  /* 0x0000000000007b1d */ /* 0x000fec0000010000 */
[----:B---3--:R-:W3:Y:S04]  /*0260*/  LDG.E R15, desc[UR4][R6.64] ;  /* 0x00000004060f7981 */ /* 0x008ee8000c1e1900 */
        /* <DEDUP_REMOVED lines=45> */
[----:B------:R-:W-:Y:S01]  /*0540*/  STG.E desc[UR4][R4.64], R13 ;  /* 0x0000000d04007986 */ /* 0x000fe2000c101904 */
[----:B------:R-:W-:Y:S06]  /*0550*/  BAR.SYNC.DEFER_BLOCKING 0x0 ;  /* 0x0000000000007b1d */ /* 0x000fec0000010000 */
[----:B---3--:R-:W2:Y:S04]  /*0560*/  LDG.E R15, desc[UR4][R6.64] ;  /* 0x00000004060f7981 */ /* 0x008ea8000c1e1900 */
[----:B--2---:R-:W-:Y:S04]  /*0570*/  STG.E desc[UR4][R2.64], R15 ;  /* 0x0000000f02007986 */ /* 0x004fe8000c101904 */
[----:B------:R-:W-:Y:S01]  /*0580*/  STG.E desc[UR4][R4.64], R15 ;  /* 0x0000000f04007986 */ /* 0x000fe2000c101904 */
[----:B------:R-:W-:Y:S06]  /*0590*/  BAR.SYNC.DEFER_BLOCKING 0x0 ;  /* 0x0000000000007b1d */ /* 0x000fec0000010000 */
[----:B0-----:R-:W2:Y:S04]  /*05a0*/  LDG.E R11, desc[UR4][R6.64] ;  /* 0x00000004060b7981 */ /* 0x001ea8000c1e1900 */
[----:B--2---:R-:W-:Y:S04]  /*05b0*/  STG.E desc[UR4][R2.64], R11 ;  /* 0x0000000b02007986 */ /* 0x004fe8000c101904 */
[----:B------:R-:W-:Y:S01]  /*05c0*/  STG.E desc[UR4][R4.64], R11 ;  /* 0x0000000b04007986 */ /* 0x000fe2000c101904 */
[----:B------:R-:W-:Y:S06]  /*05d0*/  BAR.SYNC.DEFER_BLOCKING 0x0 ;  /* 0x0000000000007b1d */ /* 0x000fec0000010000 */
[----:B-1----:R-:W2:Y:S04]  /*05e0*/  LDG.E R9, desc[UR4][R6.64] ;  /* 0x0000000406097981 */ /* 0x002ea8000c1e1900 */
[----:B--2---:R-:W-:Y:S01]  /*05f0*/  STG.E desc[UR4][R2.64], R9 ;  /* 0x0000000902007986 */ /* 0x004fe2000c101904 */
[----:B------:R-:W-:Y:S05]  /*0600*/  EXIT ;  /* 0x000000000000794d */ /* 0x000fea0003800000 */
.L_x_0:
[----:B------:R-:W-:-:S00]  /*0610*/  BRA `(.L_x_0) ;  /* 0xfffffffc00fc7947 */ /* 0x000fc0000383ffff */
[----:B------:R-:W-:-:S00]  /*0620*/  NOP ;  /* 0x0000000000007918 */ /* 0x000fc00000000000 */
        /* <DEDUP_REMOVED lines=13> */
.L_x_2:


//--------------------- .text._Z14dynamicReversePii --------------------------
	.section	.text._Z14dynamicReversePii,"ax",@progbits
	.align	128
        .global         _Z14dynamicReversePii
        .type           _Z14dynamicReversePii,@function
        .size           _Z14dynamicReversePii,(.L_x_3 - _Z14dynamicReversePii)
        .other          _Z14dynamicReversePii,@"STO_CUDA_ENTRY STV_DEFAULT"
_Z14dynamicReversePii:
.text._Z14dynamicReversePii:
[----:B------:R-:W-:Y:S01]  /*0000*/  LDC R1, c[0x0][0x37c] ;  /* 0x0000df00ff017b82 */ /* 0x000fe20000000800 */
[----:B------:R-:W0:Y:S07]  /*0010*/  S2R R7, SR_TID.X ;  /* 0x0000000000077919 */ /* 0x000e2e0000002100 */
[----:B------:R-:W0:Y:S01]  /*0020*/  LDC.64 R2, c[0x0][0x380] ;  /* 0x0000e000ff027b82 */ /* 0x000e220000000a00 */
[----:B------:R-:W1:Y:S01]  /*0030*/  LDCU.64 UR6, c[0x0][0x358] ;  /* 0x00006b00ff0677ac */ /* 0x000e620008000a00 */
[----:B------:R-:W2:Y:S01]  /*0040*/  LDCU UR8, c[0x0][0x388] ;  /* 0x00007100ff0877ac */ /* 0x000ea20008000800 */
[----:B0-----:R-:W-:-:S05]  /*0050*/  IMAD.WIDE.U32 R2, R7, 0x4, R2 ;  /* 0x0000000407027825 */ /* 0x001fca00078e0002 */
[----:B-1----:R-:W3:Y:S01]  /*0060*/  LDG.E R5, desc[UR6][R2.64] ;  /* 0x0000000602057981 */ /* 0x002ee2000c1e1900 */
[----:B------:R-:W0:Y:S01]  /*0070*/  S2UR UR5, SR_CgaCtaId ;  /* 0x00000000000579c3 */ /* 0x000e220000008800 */
[----:B------:R-:W-:Y:S01]  /*0080*/  UMOV UR4, 0x400 ;  /* 0x0000040000047882 */ /* 0x000fe20000000000 */
[----:B------:R-:W-:-:S05]  /*0090*/  LOP3.LUT R0, RZ, R7, RZ, 0x33, !PT ;  /* 0x00000007ff007212 */ /* 0x000fca00078e33ff */
[----:B--2---:R-:W-:Y:S01]  /*00a0*/  VIADD R0, R0, UR8 ;  /* 0x0000000800007c36 */ /* 0x004fe20008000000 */
[----:B0-----:R-:W-:-:S06]  /*00b0*/  ULEA UR4, UR5, UR4, 0x18 ;  /* 0x0000000405047291 */ /* 0x001fcc000f8ec0ff */
[----:B------:R-:W-:Y:S02]  /*00c0*/  LEA R4, R7, UR4, 0x2 ;  /* 0x0000000407047c11 */ /* 0x000fe4000f8e10ff */
[----:B------:R-:W-:-:S03]  /*00d0*/  LEA R0, R0, UR4, 0x2 ;  /* 0x0000000400007c11 */ /* 0x000fc6000f8e10ff */
[----:B---3--:R-:W-:Y:S01]  /*00e0*/  STS [R4], R5 ;  /* 0x0000000504007388 */ /* 0x008fe20000000800 */
[----:B------:R-:W-:Y:S06]  /*00f0*/  BAR.SYNC.DEFER_BLOCKING 0x0 ;  /* 0x0000000000007b1d */ /* 0x000fec0000010000 */
[----:B------:R-:W0:Y:S04]  /*0100*/  LDS R7, [R0] ;  /* 0x0000000000077984 */ /* 0x000e280000000800 */
[----:B0-----:R-:W-:Y:S04]  /*0110*/  STG.E desc[UR6][R2.64], R7 ;  /* 0x0000000702007986 */ /* 0x001fe8000c101906 */
[----:B------:R-:W-:Y:S01]  /*0120*/  STS [R4], R7 ;  /* 0x0000000704007388 */ /* 0x000fe20000000800 */
        /* <DEDUP_REMOVED lines=74> */
[----:B0-----:R-:W-:Y:S04]  /*05d0*/  STS [R4], R5 ;  /* 0x0000000504007388 */ /* 0x001fe80000000800 */
[----:B------:R-:W-:Y:S01]  /*05e0*/  STG.E desc[UR6][R2.64], R5 ;  /* 0x0000000502007986 */ /* 0x000fe2000c101906 */
[----:B------:R-:W-:Y:S06]  /*05f0*/  BAR.SYNC.DEFER_BLOCKING 0x0 ;  /* 0x0000000000007b1d */ /* 0x000fec0000010000 */
[----:B------:R-:W0:Y:S04]  /*0600*/  LDS R7, [R0] ;  /* 0x0000000000077984 */ /* 0x000e280000000800 */
[----:B0-----:R-:W-:Y:S01]  /*0610*/  STG.E desc[UR6][R2.64], R7 ;  /* 0x0000000702007986 */ /* 0x001fe2000c101906 */
[----:B------:R-:W-:Y:S05]  /*0620*/  EXIT ;  /* 0x000000000000794d */ /* 0x000fea0003800000 */
.L_x_1:
        /* <DEDUP_REMOVED lines=13> */
.L_x_3:


//--------------------- .nv.shared.reserved.0     --------------------------
	.section	.nv.shared.reserved.0,"aw",@nobits
	.weak		__nv_reservedSMEM_offset_0_alias
	.size		__nv_reservedSMEM_offset_0_alias, 0, 64
	.other		__nv_reservedSMEM_offset_0_alias,@"STO_CUDA_RESERVED_SHARED STV_DEFAULT"
__nv_reservedSMEM_offset_0_alias:
	.zero		0
	.zero		64


//--------------------- .nv.shared._Z14dynamicReversePii --------------------------
	.section	.nv.shared._Z14dynamicReversePii,"aw",@nobits
	.sectionflags	@""
	.align	4
.nv.shared._Z14dynamicReversePii:
	.zero		21504


//--------------------- .nv.constant0._Z14dynamicReversePiiS_ --------------------------
	.section	.nv.constant0._Z14dynamicReversePiiS_,"a",@progbits
	.sectionflags	@""
	.align	4
.nv.constant0._Z14dynamicReversePiiS_:
	.zero		920


//--------------------- .nv.constant0._Z14dynamicReversePii --------------------------
	.section	.nv.constant0._Z14dynamicReversePii,"a",@progbits
	.sectionflags	@""
	.align	4
.nv.constant0._Z14dynamicReversePii:
	.zero		908


//--------------------- SYMBOLS --------------------------

	.type		.nv.reservedSmem.offset0,@object
	.size		.nv.reservedSmem.offset0,0x4
	.type		.nv.reservedSmem.cap,@object
	.size		.nv.reservedSmem.cap,0x4
